//
// Generated by NVIDIA NVVM Compiler
//
// Compiler Build ID: CL-36424714
// Cuda compilation tools, release 13.0, V13.0.88
// Based on NVVM 20.0.0
//

.version 9.0
.target sm_100
.address_size 64

	// .globl	_Z7addCudaPiS_S_

.visible .entry _Z7addCudaPiS_S_(
	.param .u64 .ptr .align 1 _Z7addCudaPiS_S__param_0,
	.param .u64 .ptr .align 1 _Z7addCudaPiS_S__param_1,
	.param .u64 .ptr .align 1 _Z7addCudaPiS_S__param_2
)
{
	.reg .b32 	%r<5>;
	.reg .b64 	%rd<11>;

	ld.param.u64 	%rd1, [_Z7addCudaPiS_S__param_0];
	ld.param.u64 	%rd2, [_Z7addCudaPiS_S__param_1];
	ld.param.u64 	%rd3, [_Z7addCudaPiS_S__param_2];
	cvta.to.global.u64 	%rd4, %rd3;
	cvta.to.global.u64 	%rd5, %rd2;
	cvta.to.global.u64 	%rd6, %rd1;
	mov.u32 	%r1, %tid.x;
	mul.wide.u32 	%rd7, %r1, 4;
	add.s64 	%rd8, %rd6, %rd7;
	ld.global.u32 	%r2, [%rd8];
	add.s64 	%rd9, %rd5, %rd7;
	ld.global.u32 	%r3, [%rd9];
	add.s32 	%r4, %r3, %r2;
	add.s64 	%rd10, %rd4, %rd7;
	st.global.u32 	[%rd10], %r4;
	ret;

}


// ===== COMPILED SASS (sm_100) =====

	.target	sm_100

	.elftype	@"ET_EXEC"


//--------------------- .note.nv.tkinfo           --------------------------
	.section	.note.nv.tkinfo,"",@"SHT_NOTE"
	.sectionflags	@"SHF_NOTE_NV_TKINFO"
	.tkinfo
        /*0018*/ 	.word	0x00000002
        /*0030*/ 	.string	""
        /*0030*/ 	.string	"ptxas"
        /*0030*/ 	.string	"Cuda compilation tools, release 13.0, V13.0.88"
        /*0030*/ 	.string	"Build cuda_13.0.r13.0/compiler.36424714_0"
        /*0030*/ 	.string	"-arch sm_100 -m 64 "



//--------------------- .note.nv.cuinfo           --------------------------
	.section	.note.nv.cuinfo,"",@"SHT_NOTE"
	.sectionflags	@"SHF_NOTE_NV_CUINFO"
        /*0018*/ 	.short	0x0002
        /*001a*/ 	.short	0x0064
        /*001c*/ 	.short	0x0082
	.zero		2


//--------------------- .nv.info                  --------------------------
	.section	.nv.info,"",@"SHT_CUDA_INFO"
	.align	4


	//----- nvinfo : EIATTR_REGCOUNT
	.align		4
        /*0000*/ 	.byte	0x04, 0x2f
        /*0002*/ 	.short	(.L_1 - .L_0)
	.align		4
.L_0:
        /*0004*/ 	.word	index@(_Z7addCudaPiS_S_)
        /*0008*/ 	.word	0x0000000c


	//----- nvinfo : EIATTR_FRAME_SIZE
	.align		4
.L_1:
        /*000c*/ 	.byte	0x04, 0x11
        /*000e*/ 	.short	(.L_3 - .L_2)
	.align		4
.L_2:
        /*0010*/ 	.word	index@(_Z7addCudaPiS_S_)
        /*0014*/ 	.word	0x00000000


	//----- nvinfo : EIATTR_MIN_STACK_SIZE
	.align		4
.L_3:
        /*0018*/ 	.byte	0x04, 0x12
        /*001a*/ 	.short	(.L_5 - .L_4)
	.align		4
.L_4:
        /*001c*/ 	.word	index@(_Z7addCudaPiS_S_)
        /*0020*/ 	.word	0x00000000
.L_5:


//--------------------- .nv.compat                --------------------------
	.section	.nv.compat,"",@"SHT_CUDA_COMPAT_INFO"
	.align	4
        /*0000*/ 	.byte	0x02, 0x09, 0x00, 0x00, 0x02, 0x02, 0x01, 0x00, 0x02, 0x05, 0x05, 0x00, 0x03, 0x07, 0x01, 0x01
        /*0010*/ 	.byte	0x02, 0x03, 0x00, 0x00, 0x02, 0x06, 0x01, 0x00, 0x04, 0x0b, 0x08, 0x00, 0x09, 0x00, 0x00, 0x00
        /*0020*/ 	.byte	0x00, 0x00, 0x00, 0x00


//--------------------- .nv.info._Z7addCudaPiS_S_ --------------------------
	.section	.nv.info._Z7addCudaPiS_S_,"",@"SHT_CUDA_INFO"
	.sectionflags	@""
	.align	4


	//----- nvinfo : EIATTR_CUDA_API_VERSION
	.align		4
        /*0000*/ 	.byte	0x04, 0x37
        /*0002*/ 	.short	(.L_7 - .L_6)
.L_6:
        /*0004*/ 	.word	0x00000082


	//----- nvinfo : EIATTR_KPARAM_INFO
	.align		4
.L_7:
        /*0008*/ 	.byte	0x04, 0x17
        /*000a*/ 	.short	(.L_9 - .L_8)
.L_8:
        /*000c*/ 	.word	0x00000000
        /*0010*/ 	.short	0x0002
        /*0012*/ 	.short	0x0010
        /*0014*/ 	.byte	0x00, 0xf5, 0x21, 0x00


	//----- nvinfo : EIATTR_KPARAM_INFO
	.align		4
.L_9:
        /*0018*/ 	.byte	0x04, 0x17
        /*001a*/ 	.short	(.L_11 - .L_10)
.L_10:
        /*001c*/ 	.word	0x00000000
        /*0020*/ 	.short	0x0001
        /*0022*/ 	.short	0x0008
        /*0024*/ 	.byte	0x00, 0xf5, 0x21, 0x00


	//----- nvinfo : EIATTR_KPARAM_INFO
	.align		4
.L_11:
        /*0028*/ 	.byte	0x04, 0x17
        /*002a*/ 	.short	(.L_13 - .L_12)
.L_12:
        /*002c*/ 	.word	0x00000000
        /*0030*/ 	.short	0x0000
        /*0032*/ 	.short	0x0000
        /*0034*/ 	.byte	0x00, 0xf5, 0x21, 0x00


	//----- nvinfo : EIATTR_SPARSE_MMA_MASK
	.align		4
.L_13:
        /*0038*/ 	.byte	0x03, 0x50
        /*003a*/ 	.short	0x0000


	//----- nvinfo : EIATTR_MAXREG_COUNT
	.align		4
        /*003c*/ 	.byte	0x03, 0x1b
        /*003e*/ 	.short	0x00ff


	//----- nvinfo : EIATTR_MERCURY_ISA_VERSION
	.align		4
        /*0040*/ 	.byte	0x03, 0x5f
        /*0042*/ 	.short	0x0101


	//----- nvinfo : EIATTR_VRC_CTA_INIT_COUNT
	.align		4
        /*0044*/ 	.byte	0x02, 0x4a
	.zero		1
	.zero		1


	//----- nvinfo : EIATTR_EXIT_INSTR_OFFSETS
	.align		4
        /*0048*/ 	.byte	0x04, 0x1c
        /*004a*/ 	.short	(.L_15 - .L_14)


	//   ....[0]....
.L_14:
        /*004c*/ 	.word	0x000000d0


	//----- nvinfo : EIATTR_CBANK_PARAM_SIZE
	.align		4
.L_15:
        /*0050*/ 	.byte	0x03, 0x19
        /*0052*/ 	.short	0x0018


	//----- nvinfo : EIATTR_PARAM_CBANK
	.align		4
        /*0054*/ 	.byte	0x04, 0x0a
        /*0056*/ 	.short	(.L_17 - .L_16)
	.align		4
.L_16:
        /*0058*/ 	.word	index@(.nv.constant0._Z7addCudaPiS_S_)
        /*005c*/ 	.short	0x0380
        /*005e*/ 	.short	0x0018


	//----- nvinfo : EIATTR_SW_WAR
	.align		4
.L_17:
        /*0060*/ 	.byte	0x04, 0x36
        /*0062*/ 	.short	(.L_19 - .L_18)
.L_18:
        /*0064*/ 	.word	0x00000008
.L_19:


//--------------------- .nv.callgraph             --------------------------
	.section	.nv.callgraph,"",@"SHT_CUDA_CALLGRAPH"
	.align	4
	.sectionentsize	8
	.align		4
        /*0000*/ 	.word	0x00000000
	.align		4
        /*0004*/ 	.word	0xffffffff
	.align		4
        /*0008*/ 	.word	0x00000000
	.align		4
        /*000c*/ 	.word	0xfffffffe
	.align		4
        /*0010*/ 	.word	0x00000000
	.align		4
        /*0014*/ 	.word	0xfffffffd
	.align		4
        /*0018*/ 	.word	0x00000000
	.align		4
        /*001c*/ 	.word	0xfffffffc


//--------------------- .text._Z7addCudaPiS_S_    --------------------------
	.section	.text._Z7addCudaPiS_S_,"ax",@progbits
	.align	128
        .global         _Z7addCudaPiS_S_
        .type           _Z7addCudaPiS_S_,@function
        .size           _Z7addCudaPiS_S_,(.L_x_1 - _Z7addCudaPiS_S_)
        .other          _Z7addCudaPiS_S_,@"STO_CUDA_ENTRY STV_DEFAULT"
_Z7addCudaPiS_S_:
.text._Z7addCudaPiS_S_:
[----:B------:R-:W-:Y:S01]  /*0000*/  LDC R1, c[0x0][0x37c] ;  /* 0x0000df00ff017b82 */ /* 0x000fe20000000800 */
[----:B------:R-:W0:Y:S07]  /*0010*/  S2R R9, SR_TID.X ;  /* 0x0000000000097919 */ /* 0x000e2e0000002100 */
[----:B------:R-:W0:Y:S01]  /*0020*/  LDC.64 R2, c[0x0][0x380] ;  /* 0x0000e000ff027b82 */ /* 0x000e220000000a00 */
[----:B------:R-:W1:Y:S07]  /*0030*/  LDCU.64 UR4, c[0x0][0x358] ;  /* 0x00006b00ff0477ac */ /* 0x000e6e0008000a00 */
[----:B------:R-:W2:Y:S08]  /*0040*/  LDC.64 R4, c[0x0][0x388] ;  /* 0x0000e200ff047b82 */ /* 0x000eb00000000a00 */
[----:B------:R-:W3:Y:S01]  /*0050*/  LDC.64 R6, c[0x0][0x390] ;  /* 0x0000e400ff067b82 */ /* 0x000ee20000000a00 */
[----:B0-----:R-:W-:-:S04]  /*0060*/  IMAD.WIDE.U32 R2, R9, 0x4, R2 ;  /* 0x0000000409027825 */ /* 0x001fc800078e0002 */
[C---:B--2---:R-:W-:Y:S02]  /*0070*/  IMAD.WIDE.U32 R4, R9.reuse, 0x4, R4 ;  /* 0x0000000409047825 */ /* 0x044fe400078e0004 */
[----:B-1----:R-:W2:Y:S04]  /*0080*/  LDG.E R2, desc[UR4][R2.64] ;  /* 0x0000000402027981 */ /* 0x002ea8000c1e1900 */
[----:B------:R-:W2:Y:S01]  /*0090*/  LDG.E R5, desc[UR4][R4.64] ;  /* 0x0000000404057981 */ /* 0x000ea2000c1e1900 */
[----:B---3--:R-:W-:Y:S01]  /*00a0*/  IMAD.WIDE.U32 R6, R9, 0x4, R6 ;  /* 0x0000000409067825 */ /* 0x008fe200078e0006 */
[----:B--2---:R-:W-:-:S05]  /*00b0*/  IADD3 R9, PT, PT, R2, R5, RZ ;  /* 0x0000000502097210 */ /* 0x004fca0007ffe0ff */
[----:B------:R-:W-:Y:S01]  /*00c0*/  STG.E desc[UR4][R6.64], R9 ;  /* 0x0000000906007986 */ /* 0x000fe2000c101904 */
[----:B------:R-:W-:Y:S05]  /*00d0*/  EXIT ;  /* 0x000000000000794d */ /* 0x000fea0003800000 */
.L_x_0:
[----:B------:R-:W-:-:S00]  /*00e0*/  BRA `(.L_x_0) ;  /* 0xfffffffc00fc7947 */ /* 0x000fc0000383ffff */
[----:B------:R-:W-:-:S00]  /*00f0*/  NOP ;  /* 0x0000000000007918 */ /* 0x000fc00000000000 */
        /* <DEDUP_REMOVED lines=8> */
.L_x_1:


//--------------------- .nv.shared.reserved.0     --------------------------
	.section	.nv.shared.reserved.0,"aw",@nobits
	.weak		__nv_reservedSMEM_offset_0_alias
	.size		__nv_reservedSMEM_offset_0_alias, 0, 64
	.other		__nv_reservedSMEM_offset_0_alias,@"STO_CUDA_RESERVED_SHARED STV_DEFAULT"
__nv_reservedSMEM_offset_0_alias:
	.zero		0
	.zero		64


//--------------------- .nv.constant0._Z7addCudaPiS_S_ --------------------------
	.section	.nv.constant0._Z7addCudaPiS_S_,"a",@progbits
	.sectionflags	@""
	.align	4
.nv.constant0._Z7addCudaPiS_S_:
	.zero		920


//--------------------- SYMBOLS --------------------------

	.type		.nv.reservedSmem.offset0,@object
	.size		.nv.reservedSmem.offset0,0x4
